	.headerflags	@"EF_CUDA_TEXMODE_UNIFIED EF_CUDA_64BIT_ADDRESS EF_CUDA_ACCELERATORS EF_CUDA_SM90 EF_CUDA_VIRTUAL_SM(EF_CUDA_SM90)"
	.elftype	@"ET_EXEC"


//--------------------- .nv.info                  --------------------------
	.section	.nv.info,"",@"SHT_CUDA_INFO"
	.align	4


	//----- nvinfo : EIATTR_REGCOUNT
	.align		4
        /*0000*/ 	.byte	0x04, 0x2f
        /*0002*/ 	.short	(.L_1 - .L_0)
	.align		4
.L_0:
        /*0004*/ 	.word	index@(triton_poi_fused_convolution_div_max_pool2d_with_indices_relu_sub_17)
        /*0008*/ 	.word	0x00000012


	//----- nvinfo : EIATTR_MIN_STACK_SIZE
	.align		4
.L_1:
        /*000c*/ 	.byte	0x04, 0x12
        /*000e*/ 	.short	(.L_3 - .L_2)
	.align		4
.L_2:
        /*0010*/ 	.word	index@(triton_poi_fused_convolution_div_max_pool2d_with_indices_relu_sub_17)
        /*0014*/ 	.word	0x00000000


	//----- nvinfo : EIATTR_FRAME_SIZE
	.align		4
.L_3:
        /*0018*/ 	.byte	0x04, 0x11
        /*001a*/ 	.short	(.L_5 - .L_4)
	.align		4
.L_4:
        /*001c*/ 	.word	index@(triton_poi_fused_convolution_div_max_pool2d_with_indices_relu_sub_17)
        /*0020*/ 	.word	0x00000000


	//----- nvinfo : EIATTR_MIN_STACK_SIZE
	.align		4
.L_5:
        /*0024*/ 	.byte	0x04, 0x12
        /*0026*/ 	.short	(.L_7 - .L_6)
	.align		4
.L_6:
        /*0028*/ 	.word	index@(triton_poi_fused_convolution_div_max_pool2d_with_indices_relu_sub_17)
        /*002c*/ 	.word	0x00000000
.L_7:


//--------------------- .nv.info.triton_poi_fused_convolution_div_max_pool2d_with_indices_relu_sub_17 --------------------------
	.section	.nv.info.triton_poi_fused_convolution_div_max_pool2d_with_indices_relu_sub_17,"",@"SHT_CUDA_INFO"
	.sectionflags	@""
	.align	4


	//----- nvinfo : EIATTR_CUDA_API_VERSION
	.align		4
        /*0000*/ 	.byte	0x04, 0x37
        /*0002*/ 	.short	(.L_9 - .L_8)
.L_8:
        /*0004*/ 	.word	0x0000007c


	//----- nvinfo : EIATTR_KPARAM_INFO
	.align		4
.L_9:
        /*0008*/ 	.byte	0x04, 0x17
        /*000a*/ 	.short	(.L_11 - .L_10)
.L_10:
        /*000c*/ 	.word	0x00000000
        /*0010*/ 	.short	0x0002
        /*0012*/ 	.short	0x0010
        /*0014*/ 	.byte	0x00, 0xf0, 0x11, 0x00


	//----- nvinfo : EIATTR_KPARAM_INFO
	.align		4
.L_11:
        /*0018*/ 	.byte	0x04, 0x17
        /*001a*/ 	.short	(.L_13 - .L_12)
.L_12:
        /*001c*/ 	.word	0x00000000
        /*0020*/ 	.short	0x0001
        /*0022*/ 	.short	0x0008
        /*0024*/ 	.byte	0x00, 0xf4, 0x21, 0x00


	//----- nvinfo : EIATTR_KPARAM_INFO
	.align		4
.L_13:
        /*0028*/ 	.byte	0x04, 0x17
        /*002a*/ 	.short	(.L_15 - .L_14)
.L_14:
        /*002c*/ 	.word	0x00000000
        /*0030*/ 	.short	0x0000
        /*0032*/ 	.short	0x0000
        /*0034*/ 	.byte	0x00, 0xf4, 0x21, 0x00


	//----- nvinfo : EIATTR_SPARSE_MMA_MASK
	.align		4
.L_15:
        /*0038*/ 	.byte	0x03, 0x50
        /*003a*/ 	.short	0x0000


	//----- nvinfo : EIATTR_MAXREG_COUNT
	.align		4
        /*003c*/ 	.byte	0x03, 0x1b
        /*003e*/ 	.short	0x00ff


	//----- nvinfo : EIATTR_EXIT_INSTR_OFFSETS
	.align		4
        /*0040*/ 	.byte	0x04, 0x1c
        /*0042*/ 	.short	(.L_17 - .L_16)


	//   ....[0]....
.L_16:
        /*0044*/ 	.word	0x000002d0


	//----- nvinfo : EIATTR_REQNTID
	.align		4
.L_17:
        /*0048*/ 	.byte	0x04, 0x10
        /*004a*/ 	.short	(.L_19 - .L_18)
.L_18:
        /*004c*/ 	.word	0x00000080
        /*0050*/ 	.word	0x00000001
        /*0054*/ 	.word	0x00000001


	//----- nvinfo : EIATTR_CBANK_PARAM_SIZE
	.align		4
.L_19:
        /*0058*/ 	.byte	0x03, 0x19
        /*005a*/ 	.short	0x0014


	//----- nvinfo : EIATTR_PARAM_CBANK
	.align		4
        /*005c*/ 	.byte	0x04, 0x0a
        /*005e*/ 	.short	(.L_21 - .L_20)
	.align		4
.L_20:
        /*0060*/ 	.word	index@(.nv.constant0.triton_poi_fused_convolution_div_max_pool2d_with_indices_relu_sub_17)
        /*0064*/ 	.short	0x0210
        /*0066*/ 	.short	0x0014


	//----- nvinfo : EIATTR_SW_WAR
	.align		4
.L_21:
        /*0068*/ 	.byte	0x04, 0x36
        /*006a*/ 	.short	(.L_23 - .L_22)
.L_22:
        /*006c*/ 	.word	0x00000008
.L_23:


//--------------------- .nv.callgraph             --------------------------
	.section	.nv.callgraph,"",@"SHT_CUDA_CALLGRAPH"
	.align	4
	.sectionentsize	8
	.align		4
        /*0000*/ 	.word	0x00000000
	.align		4
        /*0004*/ 	.word	0xffffffff
	.align		4
        /*0008*/ 	.word	0x00000000
	.align		4
        /*000c*/ 	.word	0xfffffffe
	.align		4
        /*0010*/ 	.word	0x00000000
	.align		4
        /*0014*/ 	.word	0xfffffffd
	.align		4
        /*0018*/ 	.word	0x00000000
	.align		4
        /*001c*/ 	.word	0xfffffffc


//--------------------- .text.triton_poi_fused_convolution_div_max_pool2d_with_indices_relu_sub_17 --------------------------
	.section	.text.triton_poi_fused_convolution_div_max_pool2d_with_indices_relu_sub_17,"ax",@progbits
	.align	128
        .global         triton_poi_fused_convolution_div_max_pool2d_with_indices_relu_sub_17
        .type           triton_poi_fused_convolution_div_max_pool2d_with_indices_relu_sub_17,@function
        .size           triton_poi_fused_convolution_div_max_pool2d_with_indices_relu_sub_17,(.L_x_1 - triton_poi_fused_convolution_div_max_pool2d_with_indices_relu_sub_17)
        .other          triton_poi_fused_convolution_div_max_pool2d_with_indices_relu_sub_17,@"STO_CUDA_ENTRY STV_DEFAULT"
triton_poi_fused_convolution_div_max_pool2d_with_indices_relu_sub_17:
.text.triton_poi_fused_convolution_div_max_pool2d_with_indices_relu_sub_17:
[----:B------:R-:W-:Y:S01]  /*0000*/  LDC R1, c[0x0][0x28] ;  /* 0x00000a00ff017b82 */ /* 0x000fe20000000800 */
[----:B------:R-:W1:Y:S07]  /*0010*/  S2R R0, SR_TID.X ;  /* 0x0000000000007919 */ /* 0x000e6e0000002100 */
[----:B------:R-:W2:Y:S01]  /*0020*/  LDC.64 R4, c[0x0][0x218] ;  /* 0x00008600ff047b82 */ /* 0x000ea20000000a00 */
[----:B------:R-:W-:Y:S01]  /*0030*/  ULDC.64 UR4, c[0x0][0x208] ;  /* 0x0000820000047ab9 */ /* 0x000fe20000000a00 */
[----:B------:R-:W3:Y:S06]  /*0040*/  S2R R7, SR_CTAID.X ;  /* 0x0000000000077919 */ /* 0x000eec0000002500 */
[----:B------:R-:W4:Y:S01]  /*0050*/  LDC.64 R2, c[0x0][0x210] ;  /* 0x00008400ff027b82 */ /* 0x000f220000000a00 */
[----:B-1----:R-:W-:Y:S01]  /*0060*/  IMAD.SHL.U32 R0, R0, 0x4, RZ ;  /* 0x0000000400007824 */ /* 0x002fe200078e00ff */
[----:B---3--:R-:W-:-:S04]  /*0070*/  SHF.R.S32.HI R6, RZ, 0x15, R7 ;  /* 0x00000015ff067819 */ /* 0x008fc80000011407 */
[----:B------:R-:W-:-:S05]  /*0080*/  LOP3.LUT R0, R0, 0x1fc, RZ, 0xc0, !PT ;  /* 0x000001fc00007812 */ /* 0x000fca00078ec0ff */
[----:B------:R-:W-:Y:S01]  /*0090*/  IMAD R7, R7, 0x400, R0 ;  /* 0x0000040007077824 */ /* 0x000fe200078e0200 */
[----:B------:R-:W-:-:S03]  /*00a0*/  SGXT R0, R6, 0x1 ;  /* 0x000000010600781a */ /* 0x000fc60000000200 */
[----:B----4-:R-:W-:Y:S01]  /*00b0*/  IMAD.WIDE R2, R7, 0x4, R2 ;  /* 0x0000000407027825 */ /* 0x010fe200078e0202 */
[----:B------:R-:W-:-:S04]  /*00c0*/  LEA.HI R0, R0, R7, RZ, 0x9 ;  /* 0x0000000700007211 */ /* 0x000fc800078f48ff */
[----:B------:R-:W-:Y:S01]  /*00d0*/  LOP3.LUT R0, R0, 0xfffffe00, RZ, 0xc0, !PT ;  /* 0xfffffe0000007812 */ /* 0x000fe200078ec0ff */
[----:B------:R-:W3:Y:S04]  /*00e0*/  LDG.E.128 R12, desc[UR4][R2.64+0x800] ;  /* 0x00080004020c7981 */ /* 0x000ee8000c1e1d00 */
[----:B------:R-:W-:-:S04]  /*00f0*/  IMAD.IADD R9, R7, 0x1, -R0 ;  /* 0x0000000107097824 */ /* 0x000fc800078e0a00 */
[----:B--2---:R-:W-:Y:S02]  /*0100*/  IMAD.WIDE R4, R9, 0x4, R4 ;  /* 0x0000000409047825 */ /* 0x004fe400078e0204 */
[----:B------:R-:W2:Y:S04]  /*0110*/  LDG.E.128 R8, desc[UR4][R2.64] ;  /* 0x0000000402087981 */ /* 0x000ea8000c1e1d00 */
[----:B------:R-:W3:Y:S02]  /*0120*/  LDG.E.EL.128 R4, desc[UR4][R4.64] ;  /* 0x0000000404047981 */ /* 0x000ee4000c2e1d00 */
[CC--:B---3--:R-:W-:Y:S01]  /*0130*/  FSETP.GEU.AND P6, PT, R12.reuse, -R4.reuse, PT ;  /* 0x800000040c00720b */ /* 0x0c8fe20003fce000 */
[--C-:B------:R-:W-:Y:S01]  /*0140*/  FADD R12, R12, R4.reuse ;  /* 0x000000040c0c7221 */ /* 0x100fe20000000000 */
[C---:B--2---:R-:W-:Y:S01]  /*0150*/  FSETP.GEU.AND P2, PT, R8.reuse, -R4, PT ;  /* 0x800000040800720b */ /* 0x044fe20003f4e000 */
[----:B------:R-:W-:Y:S01]  /*0160*/  FADD R8, R8, R4 ;  /* 0x0000000408087221 */ /* 0x000fe20000000000 */
[----:B------:R-:W-:-:S02]  /*0170*/  FSETP.GEU.AND P5, PT, R13, -R5, PT ;  /* 0x800000050d00720b */ /* 0x000fc40003fae000 */
[----:B------:R-:W-:Y:S01]  /*0180*/  SEL R4, R12, RZ, P6 ;  /* 0x000000ff0c047207 */ /* 0x000fe20003000000 */
[----:B------:R-:W-:Y:S01]  /*0190*/  FADD R13, R13, R5 ;  /* 0x000000050d0d7221 */ /* 0x000fe20000000000 */
[CC--:B------:R-:W-:Y:S01]  /*01a0*/  FSETP.GEU.AND P4, PT, R14.reuse, -R6.reuse, PT ;  /* 0x800000060e00720b */ /* 0x0c0fe20003f8e000 */
[--C-:B------:R-:W-:Y:S01]  /*01b0*/  FADD R14, R14, R6.reuse ;  /* 0x000000060e0e7221 */ /* 0x100fe20000000000 */
[C---:B------:R-:W-:Y:S01]  /*01c0*/  FSETP.GEU.AND P3, PT, R15.reuse, -R7, PT ;  /* 0x800000070f00720b */ /* 0x040fe20003f6e000 */
[----:B------:R-:W-:Y:S01]  /*01d0*/  FADD R15, R15, R7 ;  /* 0x000000070f0f7221 */ /* 0x000fe20000000000 */
[C---:B------:R-:W-:Y:S01]  /*01e0*/  FSETP.GEU.AND P1, PT, R9.reuse, -R5, PT ;  /* 0x800000050900720b */ /* 0x040fe20003f2e000 */
[----:B------:R-:W-:Y:S01]  /*01f0*/  FADD R9, R9, R5 ;  /* 0x0000000509097221 */ /* 0x000fe20000000000 */
[C---:B------:R-:W-:Y:S01]  /*0200*/  FSETP.GEU.AND P0, PT, R10.reuse, -R6, PT ;  /* 0x800000060a00720b */ /* 0x040fe20003f0e000 */
[----:B------:R-:W-:Y:S01]  /*0210*/  FADD R10, R10, R6 ;  /* 0x000000060a0a7221 */ /* 0x000fe20000000000 */
[C---:B------:R-:W-:Y:S01]  /*0220*/  FSETP.GEU.AND P6, PT, R11.reuse, -R7, PT ;  /* 0x800000070b00720b */ /* 0x040fe20003fce000 */
[----:B------:R-:W-:Y:S01]  /*0230*/  FADD R11, R11, R7 ;  /* 0x000000070b0b7221 */ /* 0x000fe20000000000 */
[----:B------:R-:W-:-:S02]  /*0240*/  SEL R5, R13, RZ, P5 ;  /* 0x000000ff0d057207 */ /* 0x000fc40002800000 */
[----:B------:R-:W-:Y:S02]  /*0250*/  SEL R6, R14, RZ, P4 ;  /* 0x000000ff0e067207 */ /* 0x000fe40002000000 */
[----:B------:R-:W-:Y:S02]  /*0260*/  SEL R7, R15, RZ, P3 ;  /* 0x000000ff0f077207 */ /* 0x000fe40001800000 */
[----:B------:R-:W-:Y:S02]  /*0270*/  SEL R8, R8, RZ, P2 ;  /* 0x000000ff08087207 */ /* 0x000fe40001000000 */
[----:B------:R-:W-:Y:S02]  /*0280*/  SEL R9, R9, RZ, P1 ;  /* 0x000000ff09097207 */ /* 0x000fe40000800000 */
[----:B------:R-:W-:Y:S02]  /*0290*/  SEL R10, R10, RZ, P0 ;  /* 0x000000ff0a0a7207 */ /* 0x000fe40000000000 */
[----:B------:R-:W-:Y:S01]  /*02a0*/  SEL R11, R11, RZ, P6 ;  /* 0x000000ff0b0b7207 */ /* 0x000fe20003000000 */
[----:B------:R-:W-:Y:S04]  /*02b0*/  STG.E.128 desc[UR4][R2.64+0x800], R4 ;  /* 0x0008000402007986 */ /* 0x000fe8000c101d04 */
[----:B------:R-:W-:Y:S01]  /*02c0*/  STG.E.128 desc[UR4][R2.64], R8 ;  /* 0x0000000802007986 */ /* 0x000fe2000c101d04 */
[----:B------:R-:W-:Y:S05]  /*02d0*/  EXIT ;  /* 0x000000000000794d */ /* 0x000fea0003800000 */
.L_x_0:
[----:B------:R-:W-:-:S00]  /*02e0*/  BRA `(.L_x_0) ;  /* 0xfffffffc00fc7947 */ /* 0x000fc0000383ffff */
[----:B------:R-:W-:-:S00]  /*02f0*/  NOP ;  /* 0x0000000000007918 */ /* 0x000fc00000000000 */
        /* <DEDUP_REMOVED lines=8> */
.L_x_1:


//--------------------- .nv.constant0.triton_poi_fused_convolution_div_max_pool2d_with_indices_relu_sub_17 --------------------------
	.section	.nv.constant0.triton_poi_fused_convolution_div_max_pool2d_with_indices_relu_sub_17,"a",@progbits
	.sectionflags	@""
	.align	4
.nv.constant0.triton_poi_fused_convolution_div_max_pool2d_with_indices_relu_sub_17:
	.zero		548
